//
// Generated by NVIDIA NVVM Compiler
//
// Compiler Build ID: CL-36424714
// Cuda compilation tools, release 13.0, V13.0.88
// Based on NVVM 20.0.0
//

.version 9.0
.target sm_100
.address_size 64

	// .globl	_Z14MatrixMutiplyGPfS_S_

.visible .entry _Z14MatrixMutiplyGPfS_S_(
	.param .u64 .ptr .align 1 _Z14MatrixMutiplyGPfS_S__param_0,
	.param .u64 .ptr .align 1 _Z14MatrixMutiplyGPfS_S__param_1,
	.param .u64 .ptr .align 1 _Z14MatrixMutiplyGPfS_S__param_2
)
{
	.reg .pred 	%p<2>;
	.reg .b32 	%r<9>;
	.reg .b32 	%f<52>;
	.reg .b64 	%rd<21>;

	ld.param.u64 	%rd8, [_Z14MatrixMutiplyGPfS_S__param_0];
	ld.param.u64 	%rd9, [_Z14MatrixMutiplyGPfS_S__param_1];
	ld.param.u64 	%rd7, [_Z14MatrixMutiplyGPfS_S__param_2];
	cvta.to.global.u64 	%rd10, %rd9;
	cvta.to.global.u64 	%rd11, %rd8;
	mov.u32 	%r1, %ctaid.x;
	mov.u32 	%r2, %tid.x;
	mul.wide.u32 	%rd12, %r1, 4096;
	add.s64 	%rd13, %rd12, %rd11;
	add.s64 	%rd20, %rd13, 32;
	mul.wide.u32 	%rd14, %r2, 4;
	add.s64 	%rd15, %rd14, %rd10;
	add.s64 	%rd19, %rd15, 32768;
	mov.f32 	%f51, 0f00000000;
	mov.b32 	%r8, 0;
$L__BB0_1:
	ld.global.f32 	%f4, [%rd20+-32];
	ld.global.f32 	%f5, [%rd19+-32768];
	fma.rn.f32 	%f6, %f4, %f5, %f51;
	ld.global.f32 	%f7, [%rd20+-28];
	ld.global.f32 	%f8, [%rd19+-28672];
	fma.rn.f32 	%f9, %f7, %f8, %f6;
	ld.global.f32 	%f10, [%rd20+-24];
	ld.global.f32 	%f11, [%rd19+-24576];
	fma.rn.f32 	%f12, %f10, %f11, %f9;
	ld.global.f32 	%f13, [%rd20+-20];
	ld.global.f32 	%f14, [%rd19+-20480];
	fma.rn.f32 	%f15, %f13, %f14, %f12;
	ld.global.f32 	%f16, [%rd20+-16];
	ld.global.f32 	%f17, [%rd19+-16384];
	fma.rn.f32 	%f18, %f16, %f17, %f15;
	ld.global.f32 	%f19, [%rd20+-12];
	ld.global.f32 	%f20, [%rd19+-12288];
	fma.rn.f32 	%f21, %f19, %f20, %f18;
	ld.global.f32 	%f22, [%rd20+-8];
	ld.global.f32 	%f23, [%rd19+-8192];
	fma.rn.f32 	%f24, %f22, %f23, %f21;
	ld.global.f32 	%f25, [%rd20+-4];
	ld.global.f32 	%f26, [%rd19+-4096];
	fma.rn.f32 	%f27, %f25, %f26, %f24;
	ld.global.f32 	%f28, [%rd20];
	ld.global.f32 	%f29, [%rd19];
	fma.rn.f32 	%f30, %f28, %f29, %f27;
	ld.global.f32 	%f31, [%rd20+4];
	ld.global.f32 	%f32, [%rd19+4096];
	fma.rn.f32 	%f33, %f31, %f32, %f30;
	ld.global.f32 	%f34, [%rd20+8];
	ld.global.f32 	%f35, [%rd19+8192];
	fma.rn.f32 	%f36, %f34, %f35, %f33;
	ld.global.f32 	%f37, [%rd20+12];
	ld.global.f32 	%f38, [%rd19+12288];
	fma.rn.f32 	%f39, %f37, %f38, %f36;
	ld.global.f32 	%f40, [%rd20+16];
	ld.global.f32 	%f41, [%rd19+16384];
	fma.rn.f32 	%f42, %f40, %f41, %f39;
	ld.global.f32 	%f43, [%rd20+20];
	ld.global.f32 	%f44, [%rd19+20480];
	fma.rn.f32 	%f45, %f43, %f44, %f42;
	ld.global.f32 	%f46, [%rd20+24];
	ld.global.f32 	%f47, [%rd19+24576];
	fma.rn.f32 	%f48, %f46, %f47, %f45;
	ld.global.f32 	%f49, [%rd20+28];
	ld.global.f32 	%f50, [%rd19+28672];
	fma.rn.f32 	%f51, %f49, %f50, %f48;
	add.s32 	%r8, %r8, 16;
	add.s64 	%rd20, %rd20, 64;
	add.s64 	%rd19, %rd19, 65536;
	setp.ne.s32 	%p1, %r8, 1024;
	@%p1 bra 	$L__BB0_1;
	cvta.to.global.u64 	%rd16, %rd7;
	shl.b32 	%r6, %r1, 10;
	or.b32  	%r7, %r6, %r2;
	mul.wide.u32 	%rd17, %r7, 4;
	add.s64 	%rd18, %rd16, %rd17;
	st.global.f32 	[%rd18], %f51;
	ret;

}


// ===== COMPILED SASS (sm_100) =====

	.target	sm_100

	.elftype	@"ET_EXEC"


//--------------------- .note.nv.tkinfo           --------------------------
	.section	.note.nv.tkinfo,"",@"SHT_NOTE"
	.sectionflags	@"SHF_NOTE_NV_TKINFO"
	.tkinfo
        /*0018*/ 	.word	0x00000002
        /*0030*/ 	.string	""
        /*0030*/ 	.string	"ptxas"
        /*0030*/ 	.string	"Cuda compilation tools, release 13.0, V13.0.88"
        /*0030*/ 	.string	"Build cuda_13.0.r13.0/compiler.36424714_0"
        /*0030*/ 	.string	"-arch sm_100 -m 64 "



//--------------------- .note.nv.cuinfo           --------------------------
	.section	.note.nv.cuinfo,"",@"SHT_NOTE"
	.sectionflags	@"SHF_NOTE_NV_CUINFO"
        /*0018*/ 	.short	0x0002
        /*001a*/ 	.short	0x0064
        /*001c*/ 	.short	0x0082
	.zero		2


//--------------------- .nv.info                  --------------------------
	.section	.nv.info,"",@"SHT_CUDA_INFO"
	.align	4


	//----- nvinfo : EIATTR_REGCOUNT
	.align		4
        /*0000*/ 	.byte	0x04, 0x2f
        /*0002*/ 	.short	(.L_1 - .L_0)
	.align		4
.L_0:
        /*0004*/ 	.word	index@(_Z14MatrixMutiplyGPfS_S_)
        /*0008*/ 	.word	0x0000001d


	//----- nvinfo : EIATTR_FRAME_SIZE
	.align		4
.L_1:
        /*000c*/ 	.byte	0x04, 0x11
        /*000e*/ 	.short	(.L_3 - .L_2)
	.align		4
.L_2:
        /*0010*/ 	.word	index@(_Z14MatrixMutiplyGPfS_S_)
        /*0014*/ 	.word	0x00000000


	//----- nvinfo : EIATTR_MIN_STACK_SIZE
	.align		4
.L_3:
        /*0018*/ 	.byte	0x04, 0x12
        /*001a*/ 	.short	(.L_5 - .L_4)
	.align		4
.L_4:
        /*001c*/ 	.word	index@(_Z14MatrixMutiplyGPfS_S_)
        /*0020*/ 	.word	0x00000000
.L_5:


//--------------------- .nv.compat                --------------------------
	.section	.nv.compat,"",@"SHT_CUDA_COMPAT_INFO"
	.align	4
        /*0000*/ 	.byte	0x02, 0x09, 0x00, 0x00, 0x02, 0x02, 0x01, 0x00, 0x02, 0x05, 0x05, 0x00, 0x03, 0x07, 0x01, 0x01
        /*0010*/ 	.byte	0x02, 0x03, 0x00, 0x00, 0x02, 0x06, 0x01, 0x00, 0x04, 0x0b, 0x08, 0x00, 0x09, 0x00, 0x00, 0x00
        /*0020*/ 	.byte	0x00, 0x00, 0x00, 0x00


//--------------------- .nv.info._Z14MatrixMutiplyGPfS_S_ --------------------------
	.section	.nv.info._Z14MatrixMutiplyGPfS_S_,"",@"SHT_CUDA_INFO"
	.sectionflags	@""
	.align	4


	//----- nvinfo : EIATTR_CUDA_API_VERSION
	.align		4
        /*0000*/ 	.byte	0x04, 0x37
        /*0002*/ 	.short	(.L_7 - .L_6)
.L_6:
        /*0004*/ 	.word	0x00000082


	//----- nvinfo : EIATTR_KPARAM_INFO
	.align		4
.L_7:
        /*0008*/ 	.byte	0x04, 0x17
        /*000a*/ 	.short	(.L_9 - .L_8)
.L_8:
        /*000c*/ 	.word	0x00000000
        /*0010*/ 	.short	0x0002
        /*0012*/ 	.short	0x0010
        /*0014*/ 	.byte	0x00, 0xf5, 0x21, 0x00


	//----- nvinfo : EIATTR_KPARAM_INFO
	.align		4
.L_9:
        /*0018*/ 	.byte	0x04, 0x17
        /*001a*/ 	.short	(.L_11 - .L_10)
.L_10:
        /*001c*/ 	.word	0x00000000
        /*0020*/ 	.short	0x0001
        /*0022*/ 	.short	0x0008
        /*0024*/ 	.byte	0x00, 0xf5, 0x21, 0x00


	//----- nvinfo : EIATTR_KPARAM_INFO
	.align		4
.L_11:
        /*0028*/ 	.byte	0x04, 0x17
        /*002a*/ 	.short	(.L_13 - .L_12)
.L_12:
        /*002c*/ 	.word	0x00000000
        /*0030*/ 	.short	0x0000
        /*0032*/ 	.short	0x0000
        /*0034*/ 	.byte	0x00, 0xf5, 0x21, 0x00


	//----- nvinfo : EIATTR_SPARSE_MMA_MASK
	.align		4
.L_13:
        /*0038*/ 	.byte	0x03, 0x50
        /*003a*/ 	.short	0x0000


	//----- nvinfo : EIATTR_MAXREG_COUNT
	.align		4
        /*003c*/ 	.byte	0x03, 0x1b
        /*003e*/ 	.short	0x00ff


	//----- nvinfo : EIATTR_MERCURY_ISA_VERSION
	.align		4
        /*0040*/ 	.byte	0x03, 0x5f
        /*0042*/ 	.short	0x0101


	//----- nvinfo : EIATTR_VRC_CTA_INIT_COUNT
	.align		4
        /*0044*/ 	.byte	0x02, 0x4a
	.zero		1
	.zero		1


	//----- nvinfo : EIATTR_EXIT_INSTR_OFFSETS
	.align		4
        /*0048*/ 	.byte	0x04, 0x1c
        /*004a*/ 	.short	(.L_15 - .L_14)


	//   ....[0]....
.L_14:
        /*004c*/ 	.word	0x000004c0


	//----- nvinfo : EIATTR_CBANK_PARAM_SIZE
	.align		4
.L_15:
        /*0050*/ 	.byte	0x03, 0x19
        /*0052*/ 	.short	0x0018


	//----- nvinfo : EIATTR_PARAM_CBANK
	.align		4
        /*0054*/ 	.byte	0x04, 0x0a
        /*0056*/ 	.short	(.L_17 - .L_16)
	.align		4
.L_16:
        /*0058*/ 	.word	index@(.nv.constant0._Z14MatrixMutiplyGPfS_S_)
        /*005c*/ 	.short	0x0380
        /*005e*/ 	.short	0x0018


	//----- nvinfo : EIATTR_SW_WAR
	.align		4
.L_17:
        /*0060*/ 	.byte	0x04, 0x36
        /*0062*/ 	.short	(.L_19 - .L_18)
.L_18:
        /*0064*/ 	.word	0x00000008
.L_19:


//--------------------- .nv.callgraph             --------------------------
	.section	.nv.callgraph,"",@"SHT_CUDA_CALLGRAPH"
	.align	4
	.sectionentsize	8
	.align		4
        /*0000*/ 	.word	0x00000000
	.align		4
        /*0004*/ 	.word	0xffffffff
	.align		4
        /*0008*/ 	.word	0x00000000
	.align		4
        /*000c*/ 	.word	0xfffffffe
	.align		4
        /*0010*/ 	.word	0x00000000
	.align		4
        /*0014*/ 	.word	0xfffffffd
	.align		4
        /*0018*/ 	.word	0x00000000
	.align		4
        /*001c*/ 	.word	0xfffffffc


//--------------------- .text._Z14MatrixMutiplyGPfS_S_ --------------------------
	.section	.text._Z14MatrixMutiplyGPfS_S_,"ax",@progbits
	.align	128
        .global         _Z14MatrixMutiplyGPfS_S_
        .type           _Z14MatrixMutiplyGPfS_S_,@function
        .size           _Z14MatrixMutiplyGPfS_S_,(.L_x_2 - _Z14MatrixMutiplyGPfS_S_)
        .other          _Z14MatrixMutiplyGPfS_S_,@"STO_CUDA_ENTRY STV_DEFAULT"
_Z14MatrixMutiplyGPfS_S_:
.text._Z14MatrixMutiplyGPfS_S_:
[----:B------:R-:W-:Y:S01]  /*0000*/  LDC R1, c[0x0][0x37c] ;  /* 0x0000df00ff017b82 */ /* 0x000fe20000000800 */
[----:B------:R-:W0:Y:S07]  /*0010*/  S2R R0, SR_CTAID.X ;  /* 0x0000000000007919 */ /* 0x000e2e0000002500 */
[----:B------:R-:W0:Y:S01]  /*0020*/  LDC.64 R2, c[0x0][0x380] ;  /* 0x0000e000ff027b82 */ /* 0x000e220000000a00 */
[----:B------:R-:W-:Y:S01]  /*0030*/  HFMA2 R11, -RZ, RZ, 0, 0 ;  /* 0x00000000ff0b7431 */ /* 0x000fe200000001ff */
[----:B------:R-:W1:Y:S01]  /*0040*/  LDCU.64 UR6, c[0x0][0x358] ;  /* 0x00006b00ff0677ac */ /* 0x000e620008000a00 */
[----:B------:R-:W2:Y:S01]  /*0050*/  S2R R6, SR_TID.X ;  /* 0x0000000000067919 */ /* 0x000ea20000002100 */
[----:B------:R-:W-:-:S04]  /*0060*/  UMOV UR4, URZ ;  /* 0x000000ff00047c82 */ /* 0x000fc80008000000 */
[----:B------:R-:W2:Y:S01]  /*0070*/  LDC.64 R4, c[0x0][0x388] ;  /* 0x0000e200ff047b82 */ /* 0x000ea20000000a00 */
[----:B0-----:R-:W-:-:S04]  /*0080*/  IMAD.WIDE.U32 R2, R0, 0x1000, R2 ;  /* 0x0000100000027825 */ /* 0x001fc800078e0002 */
[----:B--2---:R-:W-:Y:S01]  /*0090*/  IMAD.WIDE.U32 R4, R6, 0x4, R4 ;  /* 0x0000000406047825 */ /* 0x004fe200078e0004 */
[----:B------:R-:W-:Y:S02]  /*00a0*/  IADD3 R9, P0, PT, R2, 0x20, RZ ;  /* 0x0000002002097810 */ /* 0x000fe40007f1e0ff */
[----:B------:R-:W-:Y:S02]  /*00b0*/  IADD3 R2, P1, PT, R4, 0x8000, RZ ;  /* 0x0000800004027810 */ /* 0x000fe40007f3e0ff */
[----:B------:R-:W-:Y:S02]  /*00c0*/  IADD3.X R10, PT, PT, RZ, R3, RZ, P0, !PT ;  /* 0x00000003ff0a7210 */ /* 0x000fe400007fe4ff */
[----:B-1----:R-:W-:-:S09]  /*00d0*/  IADD3.X R3, PT, PT, RZ, R5, RZ, P1, !PT ;  /* 0x00000005ff037210 */ /* 0x002fd20000ffe4ff */
.L_x_0:
[----:B------:R-:W-:Y:S01]  /*00e0*/  MOV R4, R9 ;  /* 0x0000000900047202 */ /* 0x000fe20000000f00 */
[----:B------:R-:W2:Y:S01]  /*00f0*/  LDG.E R13, desc[UR6][R2.64+-0x8000] ;  /* 0xff800006020d7981 */ /* 0x000ea2000c1e1900 */
[----:B------:R-:W-:-:S03]  /*0100*/  MOV R5, R10 ;  /* 0x0000000a00057202 */ /* 0x000fc60000000f00 */
[----:B------:R-:W3:Y:S04]  /*0110*/  LDG.E R26, desc[UR6][R2.64+-0x7000] ;  /* 0xff900006021a7981 */ /* 0x000ee8000c1e1900 */
[----:B------:R-:W2:Y:S04]  /*0120*/  LDG.E R12, desc[UR6][R4.64+-0x20] ;  /* 0xffffe006040c7981 */ /* 0x000ea8000c1e1900 */
[----:B------:R-:W3:Y:S04]  /*0130*/  LDG.E R25, desc[UR6][R4.64+-0x1c] ;  /* 0xffffe40604197981 */ /* 0x000ee8000c1e1900 */
[----:B------:R-:W4:Y:S04]  /*0140*/  LDG.E R19, desc[UR6][R4.64+-0x18] ;  /* 0xffffe80604137981 */ /* 0x000f28000c1e1900 */
[----:B------:R-:W4:Y:S04]  /*0150*/  LDG.E R20, desc[UR6][R2.64+-0x6000] ;  /* 0xffa0000602147981 */ /* 0x000f28000c1e1900 */
[----:B------:R-:W5:Y:S04]  /*0160*/  LDG.E R22, desc[UR6][R4.64+-0x14] ;  /* 0xffffec0604167981 */ /* 0x000f68000c1e1900 */
        /* <DEDUP_REMOVED lines=11> */
[----:B------:R-:W5:Y:S01]  /*0220*/  LDG.E R14, desc[UR6][R2.64+0x1000] ;  /* 0x00100006020e7981 */ /* 0x000f62000c1e1900 */
[----:B--2---:R-:W-:-:S03]  /*0230*/  FFMA R12, R12, R13, R11 ;  /* 0x0000000d0c0c7223 */ /* 0x004fc6000000000b */
[----:B------:R-:W2:Y:S01]  /*0240*/  LDG.E R13, desc[UR6][R4.64+0x4] ;  /* 0x00000406040d7981 */ /* 0x000ea2000c1e1900 */
[----:B---3--:R-:W-:-:S03]  /*0250*/  FFMA R26, R25, R26, R12 ;  /* 0x0000001a191a7223 */ /* 0x008fc6000000000c */
[----:B------:R-:W3:Y:S04]  /*0260*/  LDG.E R11, desc[UR6][R4.64+0x8] ;  /* 0x00000806040b7981 */ /* 0x000ee8000c1e1900 */
[----:B------:R-:W3:Y:S01]  /*0270*/  LDG.E R12, desc[UR6][R2.64+0x2000] ;  /* 0x00200006020c7981 */ /* 0x000ee2000c1e1900 */
[----:B----4-:R-:W-:-:S03]  /*0280*/  FFMA R25, R19, R20, R26 ;  /* 0x0000001413197223 */ /* 0x010fc6000000001a */
[----:B------:R-:W4:Y:S04]  /*0290*/  LDG.E R19, desc[UR6][R4.64+0xc] ;  /* 0x00000c0604137981 */ /* 0x000f28000c1e1900 */
[----:B------:R-:W4:Y:S01]  /*02a0*/  LDG.E R20, desc[UR6][R2.64+0x3000] ;  /* 0x0030000602147981 */ /* 0x000f22000c1e1900 */
[----:B-----5:R-:W-:-:S03]  /*02b0*/  FFMA R26, R22, R21, R25 ;  /* 0x00000015161a7223 */ /* 0x020fc60000000019 */
[----:B------:R-:W5:Y:S04]  /*02c0*/  LDG.E R21, desc[UR6][R4.64+0x10] ;  /* 0x0000100604157981 */ /* 0x000f68000c1e1900 */
[----:B------:R-:W5:Y:S01]  /*02d0*/  LDG.E R22, desc[UR6][R2.64+0x4000] ;  /* 0x0040000602167981 */ /* 0x000f62000c1e1900 */
[----:B------:R-:W-:-:S03]  /*02e0*/  FFMA R26, R23, R24, R26 ;  /* 0x00000018171a7223 */ /* 0x000fc6000000001a */
[----:B------:R-:W5:Y:S04]  /*02f0*/  LDG.E R23, desc[UR6][R4.64+0x14] ;  /* 0x0000140604177981 */ /* 0x000f68000c1e1900 */
[----:B------:R-:W5:Y:S01]  /*0300*/  LDG.E R24, desc[UR6][R2.64+0x5000] ;  /* 0x0050000602187981 */ /* 0x000f62000c1e1900 */
[----:B------:R-:W-:-:S03]  /*0310*/  FFMA R26, R17, R18, R26 ;  /* 0x00000012111a7223 */ /* 0x000fc6000000001a */
[----:B------:R-:W5:Y:S04]  /*0320*/  LDG.E R18, desc[UR6][R4.64+0x18] ;  /* 0x0000180604127981 */ /* 0x000f68000c1e1900 */
[----:B------:R-:W5:Y:S01]  /*0330*/  LDG.E R17, desc[UR6][R2.64+0x6000] ;  /* 0x0060000602117981 */ /* 0x000f62000c1e1900 */
[----:B------:R-:W-:-:S03]  /*0340*/  FFMA R25, R7, R8, R26 ;  /* 0x0000000807197223 */ /* 0x000fc6000000001a */
[----:B------:R-:W5:Y:S04]  /*0350*/  LDG.E R7, desc[UR6][R4.64+0x1c] ;  /* 0x00001c0604077981 */ /* 0x000f68000c1e1900 */
[----:B------:R0:W5:Y:S01]  /*0360*/  LDG.E R8, desc[UR6][R2.64+0x7000] ;  /* 0x0070000602087981 */ /* 0x000162000c1e1900 */
[----:B------:R-:W-:-:S04]  /*0370*/  FFMA R10, R10, R9, R25 ;  /* 0x000000090a0a7223 */ /* 0x000fc80000000019 */
[----:B------:R-:W-:Y:S01]  /*0380*/  FFMA R10, R15, R16, R10 ;  /* 0x000000100f0a7223 */ /* 0x000fe2000000000a */
[----:B------:R-:W-:-:S04]  /*0390*/  UIADD3 UR4, UPT, UPT, UR4, 0x10, URZ ;  /* 0x0000001004047890 */ /* 0x000fc8000fffe0ff */
[----:B------:R-:W-:Y:S01]  /*03a0*/  UISETP.NE.AND UP0, UPT, UR4, 0x400, UPT ;  /* 0x000004000400788c */ /* 0x000fe2000bf05270 */
[----:B------:R-:W-:Y:S02]  /*03b0*/  IADD3 R9, P0, PT, R4, 0x40, RZ ;  /* 0x0000004004097810 */ /* 0x000fe40007f1e0ff */
[----:B0-----:R-:W-:-:S04]  /*03c0*/  IADD3 R2, P1, PT, R2, 0x10000, RZ ;  /* 0x0001000002027810 */ /* 0x001fc80007f3e0ff */
[----:B------:R-:W-:Y:S01]  /*03d0*/  IADD3.X R3, PT, PT, RZ, R3, RZ, P1, !PT ;  /* 0x00000003ff037210 */ /* 0x000fe20000ffe4ff */
[----:B--2---:R-:W-:-:S04]  /*03e0*/  FFMA R10, R13, R14, R10 ;  /* 0x0000000e0d0a7223 */ /* 0x004fc8000000000a */
[----:B---3--:R-:W-:-:S04]  /*03f0*/  FFMA R10, R11, R12, R10 ;  /* 0x0000000c0b0a7223 */ /* 0x008fc8000000000a */
[----:B----4-:R-:W-:-:S04]  /*0400*/  FFMA R10, R19, R20, R10 ;  /* 0x00000014130a7223 */ /* 0x010fc8000000000a */
[----:B-----5:R-:W-:-:S04]  /*0410*/  FFMA R10, R21, R22, R10 ;  /* 0x00000016150a7223 */ /* 0x020fc8000000000a */
[----:B------:R-:W-:Y:S01]  /*0420*/  FFMA R23, R23, R24, R10 ;  /* 0x0000001817177223 */ /* 0x000fe2000000000a */
[----:B------:R-:W-:-:S03]  /*0430*/  IADD3.X R10, PT, PT, RZ, R5, RZ, P0, !PT ;  /* 0x00000005ff0a7210 */ /* 0x000fc600007fe4ff */
[----:B------:R-:W-:-:S04]  /*0440*/  FFMA R18, R18, R17, R23 ;  /* 0x0000001112127223 */ /* 0x000fc80000000017 */
[----:B------:R-:W-:Y:S01]  /*0450*/  FFMA R11, R7, R8, R18 ;  /* 0x00000008070b7223 */ /* 0x000fe20000000012 */
[----:B------:R-:W-:Y:S06]  /*0460*/  BRA.U UP0, `(.L_x_0) ;  /* 0xfffffffd001c7547 */ /* 0x000fec000b83ffff */
[----:B------:R-:W0:Y:S01]  /*0470*/  LDC.64 R2, c[0x0][0x390] ;  /* 0x0000e400ff027b82 */ /* 0x000e220000000a00 */
[----:B------:R-:W-:-:S04]  /*0480*/  SHF.L.U32 R5, R0, 0xa, RZ ;  /* 0x0000000a00057819 */ /* 0x000fc800000006ff */
[----:B------:R-:W-:-:S05]  /*0490*/  LOP3.LUT R5, R5, R6, RZ, 0xfc, !PT ;  /* 0x0000000605057212 */ /* 0x000fca00078efcff */
[----:B0-----:R-:W-:-:S05]  /*04a0*/  IMAD.WIDE.U32 R2, R5, 0x4, R2 ;  /* 0x0000000405027825 */ /* 0x001fca00078e0002 */
[----:B------:R-:W-:Y:S01]  /*04b0*/  STG.E desc[UR6][R2.64], R11 ;  /* 0x0000000b02007986 */ /* 0x000fe2000c101906 */
[----:B------:R-:W-:Y:S05]  /*04c0*/  EXIT ;  /* 0x000000000000794d */ /* 0x000fea0003800000 */
.L_x_1:
[----:B------:R-:W-:-:S00]  /*04d0*/  BRA `(.L_x_1) ;  /* 0xfffffffc00fc7947 */ /* 0x000fc0000383ffff */
[----:B------:R-:W-:-:S00]  /*04e0*/  NOP ;  /* 0x0000000000007918 */ /* 0x000fc00000000000 */
        /* <DEDUP_REMOVED lines=9> */
.L_x_2:


//--------------------- .nv.shared.reserved.0     --------------------------
	.section	.nv.shared.reserved.0,"aw",@nobits
	.weak		__nv_reservedSMEM_offset_0_alias
	.size		__nv_reservedSMEM_offset_0_alias, 0, 64
	.other		__nv_reservedSMEM_offset_0_alias,@"STO_CUDA_RESERVED_SHARED STV_DEFAULT"
__nv_reservedSMEM_offset_0_alias:
	.zero		0
	.zero		64


//--------------------- .nv.constant0._Z14MatrixMutiplyGPfS_S_ --------------------------
	.section	.nv.constant0._Z14MatrixMutiplyGPfS_S_,"a",@progbits
	.sectionflags	@""
	.align	4
.nv.constant0._Z14MatrixMutiplyGPfS_S_:
	.zero		920


//--------------------- SYMBOLS --------------------------

	.type		.nv.reservedSmem.offset0,@object
	.size		.nv.reservedSmem.offset0,0x4
